//
// Generated by NVIDIA NVVM Compiler
//
// Compiler Build ID: CL-36424714
// Cuda compilation tools, release 13.0, V13.0.88
// Based on NVVM 20.0.0
//

.version 9.0
.target sm_100
.address_size 64

	// .globl	_Z13vecadd_kernelPiS_S_i

.visible .entry _Z13vecadd_kernelPiS_S_i(
	.param .u64 .ptr .align 1 _Z13vecadd_kernelPiS_S_i_param_0,
	.param .u64 .ptr .align 1 _Z13vecadd_kernelPiS_S_i_param_1,
	.param .u64 .ptr .align 1 _Z13vecadd_kernelPiS_S_i_param_2,
	.param .u32 _Z13vecadd_kernelPiS_S_i_param_3
)
{
	.reg .pred 	%p<2>;
	.reg .b32 	%r<9>;
	.reg .b64 	%rd<11>;

	ld.param.u64 	%rd1, [_Z13vecadd_kernelPiS_S_i_param_0];
	ld.param.u64 	%rd2, [_Z13vecadd_kernelPiS_S_i_param_1];
	ld.param.u64 	%rd3, [_Z13vecadd_kernelPiS_S_i_param_2];
	ld.param.u32 	%r2, [_Z13vecadd_kernelPiS_S_i_param_3];
	mov.u32 	%r3, %ntid.x;
	mov.u32 	%r4, %ctaid.x;
	mov.u32 	%r5, %tid.x;
	mad.lo.s32 	%r1, %r3, %r4, %r5;
	setp.ge.u32 	%p1, %r1, %r2;
	@%p1 bra 	$L__BB0_2;
	cvta.to.global.u64 	%rd4, %rd1;
	cvta.to.global.u64 	%rd5, %rd2;
	cvta.to.global.u64 	%rd6, %rd3;
	mul.wide.u32 	%rd7, %r1, 4;
	add.s64 	%rd8, %rd4, %rd7;
	ld.global.u32 	%r6, [%rd8];
	add.s64 	%rd9, %rd5, %rd7;
	ld.global.u32 	%r7, [%rd9];
	add.s32 	%r8, %r7, %r6;
	add.s64 	%rd10, %rd6, %rd7;
	st.global.u32 	[%rd10], %r8;
$L__BB0_2:
	ret;

}


// ===== COMPILED SASS (sm_100) =====

	.target	sm_100

	.elftype	@"ET_EXEC"


//--------------------- .note.nv.tkinfo           --------------------------
	.section	.note.nv.tkinfo,"",@"SHT_NOTE"
	.sectionflags	@"SHF_NOTE_NV_TKINFO"
	.tkinfo
        /*0018*/ 	.word	0x00000002
        /*0030*/ 	.string	""
        /*0030*/ 	.string	"ptxas"
        /*0030*/ 	.string	"Cuda compilation tools, release 13.0, V13.0.88"
        /*0030*/ 	.string	"Build cuda_13.0.r13.0/compiler.36424714_0"
        /*0030*/ 	.string	"-arch sm_100 -m 64 "



//--------------------- .note.nv.cuinfo           --------------------------
	.section	.note.nv.cuinfo,"",@"SHT_NOTE"
	.sectionflags	@"SHF_NOTE_NV_CUINFO"
        /*0018*/ 	.short	0x0002
        /*001a*/ 	.short	0x0064
        /*001c*/ 	.short	0x0082
	.zero		2


//--------------------- .nv.info                  --------------------------
	.section	.nv.info,"",@"SHT_CUDA_INFO"
	.align	4


	//----- nvinfo : EIATTR_REGCOUNT
	.align		4
        /*0000*/ 	.byte	0x04, 0x2f
        /*0002*/ 	.short	(.L_1 - .L_0)
	.align		4
.L_0:
        /*0004*/ 	.word	index@(_Z13vecadd_kernelPiS_S_i)
        /*0008*/ 	.word	0x0000000c


	//----- nvinfo : EIATTR_FRAME_SIZE
	.align		4
.L_1:
        /*000c*/ 	.byte	0x04, 0x11
        /*000e*/ 	.short	(.L_3 - .L_2)
	.align		4
.L_2:
        /*0010*/ 	.word	index@(_Z13vecadd_kernelPiS_S_i)
        /*0014*/ 	.word	0x00000000


	//----- nvinfo : EIATTR_MIN_STACK_SIZE
	.align		4
.L_3:
        /*0018*/ 	.byte	0x04, 0x12
        /*001a*/ 	.short	(.L_5 - .L_4)
	.align		4
.L_4:
        /*001c*/ 	.word	index@(_Z13vecadd_kernelPiS_S_i)
        /*0020*/ 	.word	0x00000000
.L_5:


//--------------------- .nv.compat                --------------------------
	.section	.nv.compat,"",@"SHT_CUDA_COMPAT_INFO"
	.align	4
        /*0000*/ 	.byte	0x02, 0x09, 0x00, 0x00, 0x02, 0x02, 0x01, 0x00, 0x02, 0x05, 0x05, 0x00, 0x03, 0x07, 0x01, 0x01
        /*0010*/ 	.byte	0x02, 0x03, 0x00, 0x00, 0x02, 0x06, 0x01, 0x00, 0x04, 0x0b, 0x08, 0x00, 0x09, 0x00, 0x00, 0x00
        /*0020*/ 	.byte	0x00, 0x00, 0x00, 0x00


//--------------------- .nv.info._Z13vecadd_kernelPiS_S_i --------------------------
	.section	.nv.info._Z13vecadd_kernelPiS_S_i,"",@"SHT_CUDA_INFO"
	.sectionflags	@""
	.align	4


	//----- nvinfo : EIATTR_CUDA_API_VERSION
	.align		4
        /*0000*/ 	.byte	0x04, 0x37
        /*0002*/ 	.short	(.L_7 - .L_6)
.L_6:
        /*0004*/ 	.word	0x00000082


	//----- nvinfo : EIATTR_KPARAM_INFO
	.align		4
.L_7:
        /*0008*/ 	.byte	0x04, 0x17
        /*000a*/ 	.short	(.L_9 - .L_8)
.L_8:
        /*000c*/ 	.word	0x00000000
        /*0010*/ 	.short	0x0003
        /*0012*/ 	.short	0x0018
        /*0014*/ 	.byte	0x00, 0xf0, 0x11, 0x00


	//----- nvinfo : EIATTR_KPARAM_INFO
	.align		4
.L_9:
        /*0018*/ 	.byte	0x04, 0x17
        /*001a*/ 	.short	(.L_11 - .L_10)
.L_10:
        /*001c*/ 	.word	0x00000000
        /*0020*/ 	.short	0x0002
        /*0022*/ 	.short	0x0010
        /*0024*/ 	.byte	0x00, 0xf5, 0x21, 0x00


	//----- nvinfo : EIATTR_KPARAM_INFO
	.align		4
.L_11:
        /*0028*/ 	.byte	0x04, 0x17
        /*002a*/ 	.short	(.L_13 - .L_12)
.L_12:
        /*002c*/ 	.word	0x00000000
        /*0030*/ 	.short	0x0001
        /*0032*/ 	.short	0x0008
        /*0034*/ 	.byte	0x00, 0xf5, 0x21, 0x00


	//----- nvinfo : EIATTR_KPARAM_INFO
	.align		4
.L_13:
        /*0038*/ 	.byte	0x04, 0x17
        /*003a*/ 	.short	(.L_15 - .L_14)
.L_14:
        /*003c*/ 	.word	0x00000000
        /*0040*/ 	.short	0x0000
        /*0042*/ 	.short	0x0000
        /*0044*/ 	.byte	0x00, 0xf5, 0x21, 0x00


	//----- nvinfo : EIATTR_SPARSE_MMA_MASK
	.align		4
.L_15:
        /*0048*/ 	.byte	0x03, 0x50
        /*004a*/ 	.short	0x0000


	//----- nvinfo : EIATTR_MAXREG_COUNT
	.align		4
        /*004c*/ 	.byte	0x03, 0x1b
        /*004e*/ 	.short	0x00ff


	//----- nvinfo : EIATTR_MERCURY_ISA_VERSION
	.align		4
        /*0050*/ 	.byte	0x03, 0x5f
        /*0052*/ 	.short	0x0101


	//----- nvinfo : EIATTR_VRC_CTA_INIT_COUNT
	.align		4
        /*0054*/ 	.byte	0x02, 0x4a
	.zero		1
	.zero		1


	//----- nvinfo : EIATTR_EXIT_INSTR_OFFSETS
	.align		4
        /*0058*/ 	.byte	0x04, 0x1c
        /*005a*/ 	.short	(.L_17 - .L_16)


	//   ....[0]....
.L_16:
        /*005c*/ 	.word	0x00000070


	//   ....[1]....
        /*0060*/ 	.word	0x00000130


	//----- nvinfo : EIATTR_CBANK_PARAM_SIZE
	.align		4
.L_17:
        /*0064*/ 	.byte	0x03, 0x19
        /*0066*/ 	.short	0x001c


	//----- nvinfo : EIATTR_PARAM_CBANK
	.align		4
        /*0068*/ 	.byte	0x04, 0x0a
        /*006a*/ 	.short	(.L_19 - .L_18)
	.align		4
.L_18:
        /*006c*/ 	.word	index@(.nv.constant0._Z13vecadd_kernelPiS_S_i)
        /*0070*/ 	.short	0x0380
        /*0072*/ 	.short	0x001c


	//----- nvinfo : EIATTR_SW_WAR
	.align		4
.L_19:
        /*0074*/ 	.byte	0x04, 0x36
        /*0076*/ 	.short	(.L_21 - .L_20)
.L_20:
        /*0078*/ 	.word	0x00000008
.L_21:


//--------------------- .nv.callgraph             --------------------------
	.section	.nv.callgraph,"",@"SHT_CUDA_CALLGRAPH"
	.align	4
	.sectionentsize	8
	.align		4
        /*0000*/ 	.word	0x00000000
	.align		4
        /*0004*/ 	.word	0xffffffff
	.align		4
        /*0008*/ 	.word	0x00000000
	.align		4
        /*000c*/ 	.word	0xfffffffe
	.align		4
        /*0010*/ 	.word	0x00000000
	.align		4
        /*0014*/ 	.word	0xfffffffd
	.align		4
        /*0018*/ 	.word	0x00000000
	.align		4
        /*001c*/ 	.word	0xfffffffc


//--------------------- .text._Z13vecadd_kernelPiS_S_i --------------------------
	.section	.text._Z13vecadd_kernelPiS_S_i,"ax",@progbits
	.align	128
        .global         _Z13vecadd_kernelPiS_S_i
        .type           _Z13vecadd_kernelPiS_S_i,@function
        .size           _Z13vecadd_kernelPiS_S_i,(.L_x_1 - _Z13vecadd_kernelPiS_S_i)
        .other          _Z13vecadd_kernelPiS_S_i,@"STO_CUDA_ENTRY STV_DEFAULT"
_Z13vecadd_kernelPiS_S_i:
.text._Z13vecadd_kernelPiS_S_i:
[----:B------:R-:W-:Y:S01]  /*0000*/  LDC R1, c[0x0][0x37c] ;  /* 0x0000df00ff017b82 */ /* 0x000fe20000000800 */
[----:B------:R-:W0:Y:S01]  /*0010*/  S2R R9, SR_CTAID.X ;  /* 0x0000000000097919 */ /* 0x000e220000002500 */
[----:B------:R-:W0:Y:S01]  /*0020*/  LDCU UR4, c[0x0][0x360] ;  /* 0x00006c00ff0477ac */ /* 0x000e220008000800 */
[----:B------:R-:W0:Y:S01]  /*0030*/  S2R R0, SR_TID.X ;  /* 0x0000000000007919 */ /* 0x000e220000002100 */
[----:B------:R-:W1:Y:S01]  /*0040*/  LDCU UR5, c[0x0][0x398] ;  /* 0x00007300ff0577ac */ /* 0x000e620008000800 */
[----:B0-----:R-:W-:-:S05]  /*0050*/  IMAD R9, R9, UR4, R0 ;  /* 0x0000000409097c24 */ /* 0x001fca000f8e0200 */
[----:B-1----:R-:W-:-:S13]  /*0060*/  ISETP.GE.U32.AND P0, PT, R9, UR5, PT ;  /* 0x0000000509007c0c */ /* 0x002fda000bf06070 */
[----:B------:R-:W-:Y:S05]  /*0070*/  @P0 EXIT ;  /* 0x000000000000094d */ /* 0x000fea0003800000 */
[----:B------:R-:W0:Y:S01]  /*0080*/  LDC.64 R2, c[0x0][0x380] ;  /* 0x0000e000ff027b82 */ /* 0x000e220000000a00 */
[----:B------:R-:W1:Y:S07]  /*0090*/  LDCU.64 UR4, c[0x0][0x358] ;  /* 0x00006b00ff0477ac */ /* 0x000e6e0008000a00 */
[----:B------:R-:W2:Y:S08]  /*00a0*/  LDC.64 R4, c[0x0][0x388] ;  /* 0x0000e200ff047b82 */ /* 0x000eb00000000a00 */
[----:B------:R-:W3:Y:S01]  /*00b0*/  LDC.64 R6, c[0x0][0x390] ;  /* 0x0000e400ff067b82 */ /* 0x000ee20000000a00 */
[----:B0-----:R-:W-:-:S06]  /*00c0*/  IMAD.WIDE.U32 R2, R9, 0x4, R2 ;  /* 0x0000000409027825 */ /* 0x001fcc00078e0002 */
[----:B-1----:R-:W4:Y:S01]  /*00d0*/  LDG.E R2, desc[UR4][R2.64] ;  /* 0x0000000402027981 */ /* 0x002f22000c1e1900 */
[----:B--2---:R-:W-:-:S06]  /*00e0*/  IMAD.WIDE.U32 R4, R9, 0x4, R4 ;  /* 0x0000000409047825 */ /* 0x004fcc00078e0004 */
[----:B------:R-:W4:Y:S01]  /*00f0*/  LDG.E R5, desc[UR4][R4.64] ;  /* 0x0000000404057981 */ /* 0x000f22000c1e1900 */
[----:B---3--:R-:W-:Y:S01]  /*0100*/  IMAD.WIDE.U32 R6, R9, 0x4, R6 ;  /* 0x0000000409067825 */ /* 0x008fe200078e0006 */
[----:B----4-:R-:W-:-:S05]  /*0110*/  IADD3 R9, PT, PT, R2, R5, RZ ;  /* 0x0000000502097210 */ /* 0x010fca0007ffe0ff */
[----:B------:R-:W-:Y:S01]  /*0120*/  STG.E desc[UR4][R6.64], R9 ;  /* 0x0000000906007986 */ /* 0x000fe2000c101904 */
[----:B------:R-:W-:Y:S05]  /*0130*/  EXIT ;  /* 0x000000000000794d */ /* 0x000fea0003800000 */
.L_x_0:
[----:B------:R-:W-:-:S00]  /*0140*/  BRA `(.L_x_0) ;  /* 0xfffffffc00fc7947 */ /* 0x000fc0000383ffff */
[----:B------:R-:W-:-:S00]  /*0150*/  NOP ;  /* 0x0000000000007918 */ /* 0x000fc00000000000 */
        /* <DEDUP_REMOVED lines=10> */
.L_x_1:


//--------------------- .nv.shared.reserved.0     --------------------------
	.section	.nv.shared.reserved.0,"aw",@nobits
	.weak		__nv_reservedSMEM_offset_0_alias
	.size		__nv_reservedSMEM_offset_0_alias, 0, 64
	.other		__nv_reservedSMEM_offset_0_alias,@"STO_CUDA_RESERVED_SHARED STV_DEFAULT"
__nv_reservedSMEM_offset_0_alias:
	.zero		0
	.zero		64


//--------------------- .nv.constant0._Z13vecadd_kernelPiS_S_i --------------------------
	.section	.nv.constant0._Z13vecadd_kernelPiS_S_i,"a",@progbits
	.sectionflags	@""
	.align	4
.nv.constant0._Z13vecadd_kernelPiS_S_i:
	.zero		924


//--------------------- SYMBOLS --------------------------

	.type		.nv.reservedSmem.offset0,@object
	.size		.nv.reservedSmem.offset0,0x4
